//
// Generated by NVIDIA NVVM Compiler
//
// Compiler Build ID: CL-36424714
// Cuda compilation tools, release 13.0, V13.0.88
// Based on NVVM 20.0.0
//

.version 9.0
.target sm_100
.address_size 64

	// .globl	_Z17rgba_to_greyscaleP6uchar4Phii

.visible .entry _Z17rgba_to_greyscaleP6uchar4Phii(
	.param .u64 .ptr .align 1 _Z17rgba_to_greyscaleP6uchar4Phii_param_0,
	.param .u64 .ptr .align 1 _Z17rgba_to_greyscaleP6uchar4Phii_param_1,
	.param .u32 _Z17rgba_to_greyscaleP6uchar4Phii_param_2,
	.param .u32 _Z17rgba_to_greyscaleP6uchar4Phii_param_3
)
{
	.reg .b16 	%rs<7>;
	.reg .b32 	%r<9>;
	.reg .b32 	%f<7>;
	.reg .b64 	%rd<9>;

	ld.param.u64 	%rd1, [_Z17rgba_to_greyscaleP6uchar4Phii_param_0];
	ld.param.u64 	%rd2, [_Z17rgba_to_greyscaleP6uchar4Phii_param_1];
	cvta.to.global.u64 	%rd3, %rd2;
	cvta.to.global.u64 	%rd4, %rd1;
	mov.u32 	%r1, %tid.x;
	mov.u32 	%r2, %ctaid.x;
	mad.lo.s32 	%r3, %r1, 360, %r2;
	cvt.u64.u32 	%rd5, %r3;
	mul.wide.u32 	%rd6, %r3, 4;
	add.s64 	%rd7, %rd4, %rd6;
	.pragma "used_bytes_mask 7";
	ld.global.u32 	%r4, [%rd7];
	bfe.u32 	%r5, %r4, 0, 8;
	cvt.u16.u32 	%rs1, %r5;
	and.b16  	%rs2, %rs1, 255;
	bfe.u32 	%r6, %r4, 8, 8;
	cvt.u16.u32 	%rs3, %r6;
	and.b16  	%rs4, %rs3, 255;
	bfe.u32 	%r7, %r4, 16, 8;
	cvt.u16.u32 	%rs5, %r7;
	and.b16  	%rs6, %rs5, 255;
	cvt.rn.f32.u16 	%f1, %rs2;
	cvt.rn.f32.u16 	%f2, %rs4;
	mul.f32 	%f3, %f2, 0f3F1645A2;
	fma.rn.f32 	%f4, %f1, 0f3E991687, %f3;
	cvt.rn.f32.u16 	%f5, %rs6;
	fma.rn.f32 	%f6, %f5, 0f3DE978D5, %f4;
	cvt.rzi.u32.f32 	%r8, %f6;
	add.s64 	%rd8, %rd3, %rd5;
	st.global.u8 	[%rd8], %r8;
	ret;

}


// ===== COMPILED SASS (sm_100) =====

	.target	sm_100

	.elftype	@"ET_EXEC"


//--------------------- .note.nv.tkinfo           --------------------------
	.section	.note.nv.tkinfo,"",@"SHT_NOTE"
	.sectionflags	@"SHF_NOTE_NV_TKINFO"
	.tkinfo
        /*0018*/ 	.word	0x00000002
        /*0030*/ 	.string	""
        /*0030*/ 	.string	"ptxas"
        /*0030*/ 	.string	"Cuda compilation tools, release 13.0, V13.0.88"
        /*0030*/ 	.string	"Build cuda_13.0.r13.0/compiler.36424714_0"
        /*0030*/ 	.string	"-arch sm_100 -m 64 "



//--------------------- .note.nv.cuinfo           --------------------------
	.section	.note.nv.cuinfo,"",@"SHT_NOTE"
	.sectionflags	@"SHF_NOTE_NV_CUINFO"
        /*0018*/ 	.short	0x0002
        /*001a*/ 	.short	0x0064
        /*001c*/ 	.short	0x0082
	.zero		2


//--------------------- .nv.info                  --------------------------
	.section	.nv.info,"",@"SHT_CUDA_INFO"
	.align	4


	//----- nvinfo : EIATTR_REGCOUNT
	.align		4
        /*0000*/ 	.byte	0x04, 0x2f
        /*0002*/ 	.short	(.L_1 - .L_0)
	.align		4
.L_0:
        /*0004*/ 	.word	index@(_Z17rgba_to_greyscaleP6uchar4Phii)
        /*0008*/ 	.word	0x0000000c


	//----- nvinfo : EIATTR_FRAME_SIZE
	.align		4
.L_1:
        /*000c*/ 	.byte	0x04, 0x11
        /*000e*/ 	.short	(.L_3 - .L_2)
	.align		4
.L_2:
        /*0010*/ 	.word	index@(_Z17rgba_to_greyscaleP6uchar4Phii)
        /*0014*/ 	.word	0x00000000


	//----- nvinfo : EIATTR_MIN_STACK_SIZE
	.align		4
.L_3:
        /*0018*/ 	.byte	0x04, 0x12
        /*001a*/ 	.short	(.L_5 - .L_4)
	.align		4
.L_4:
        /*001c*/ 	.word	index@(_Z17rgba_to_greyscaleP6uchar4Phii)
        /*0020*/ 	.word	0x00000000
.L_5:


//--------------------- .nv.compat                --------------------------
	.section	.nv.compat,"",@"SHT_CUDA_COMPAT_INFO"
	.align	4
        /*0000*/ 	.byte	0x02, 0x09, 0x00, 0x00, 0x02, 0x02, 0x01, 0x00, 0x02, 0x05, 0x05, 0x00, 0x03, 0x07, 0x01, 0x01
        /*0010*/ 	.byte	0x02, 0x03, 0x00, 0x00, 0x02, 0x06, 0x01, 0x00, 0x04, 0x0b, 0x08, 0x00, 0x09, 0x00, 0x00, 0x00
        /*0020*/ 	.byte	0x00, 0x00, 0x00, 0x00


//--------------------- .nv.info._Z17rgba_to_greyscaleP6uchar4Phii --------------------------
	.section	.nv.info._Z17rgba_to_greyscaleP6uchar4Phii,"",@"SHT_CUDA_INFO"
	.sectionflags	@""
	.align	4


	//----- nvinfo : EIATTR_CUDA_API_VERSION
	.align		4
        /*0000*/ 	.byte	0x04, 0x37
        /*0002*/ 	.short	(.L_7 - .L_6)
.L_6:
        /*0004*/ 	.word	0x00000082


	//----- nvinfo : EIATTR_KPARAM_INFO
	.align		4
.L_7:
        /*0008*/ 	.byte	0x04, 0x17
        /*000a*/ 	.short	(.L_9 - .L_8)
.L_8:
        /*000c*/ 	.word	0x00000000
        /*0010*/ 	.short	0x0003
        /*0012*/ 	.short	0x0014
        /*0014*/ 	.byte	0x00, 0xf0, 0x11, 0x00


	//----- nvinfo : EIATTR_KPARAM_INFO
	.align		4
.L_9:
        /*0018*/ 	.byte	0x04, 0x17
        /*001a*/ 	.short	(.L_11 - .L_10)
.L_10:
        /*001c*/ 	.word	0x00000000
        /*0020*/ 	.short	0x0002
        /*0022*/ 	.short	0x0010
        /*0024*/ 	.byte	0x00, 0xf0, 0x11, 0x00


	//----- nvinfo : EIATTR_KPARAM_INFO
	.align		4
.L_11:
        /*0028*/ 	.byte	0x04, 0x17
        /*002a*/ 	.short	(.L_13 - .L_12)
.L_12:
        /*002c*/ 	.word	0x00000000
        /*0030*/ 	.short	0x0001
        /*0032*/ 	.short	0x0008
        /*0034*/ 	.byte	0x00, 0xf5, 0x21, 0x00


	//----- nvinfo : EIATTR_KPARAM_INFO
	.align		4
.L_13:
        /*0038*/ 	.byte	0x04, 0x17
        /*003a*/ 	.short	(.L_15 - .L_14)
.L_14:
        /*003c*/ 	.word	0x00000000
        /*0040*/ 	.short	0x0000
        /*0042*/ 	.short	0x0000
        /*0044*/ 	.byte	0x00, 0xf5, 0x21, 0x00


	//----- nvinfo : EIATTR_SPARSE_MMA_MASK
	.align		4
.L_15:
        /*0048*/ 	.byte	0x03, 0x50
        /*004a*/ 	.short	0x0000


	//----- nvinfo : EIATTR_MAXREG_COUNT
	.align		4
        /*004c*/ 	.byte	0x03, 0x1b
        /*004e*/ 	.short	0x00ff


	//----- nvinfo : EIATTR_MERCURY_ISA_VERSION
	.align		4
        /*0050*/ 	.byte	0x03, 0x5f
        /*0052*/ 	.short	0x0101


	//----- nvinfo : EIATTR_UNUSED_LOAD_BYTE_OFFSET
	.align		4
        /*0054*/ 	.byte	0x04, 0x44
        /*0056*/ 	.short	(.L_17 - .L_16)


	//   ....[0]....
.L_16:
        /*0058*/ 	.word	0x00000080
        /*005c*/ 	.word	0x00000007


	//----- nvinfo : EIATTR_VRC_CTA_INIT_COUNT
	.align		4
.L_17:
        /*0060*/ 	.byte	0x02, 0x4a
	.zero		1
	.zero		1


	//----- nvinfo : EIATTR_EXIT_INSTR_OFFSETS
	.align		4
        /*0064*/ 	.byte	0x04, 0x1c
        /*0066*/ 	.short	(.L_19 - .L_18)


	//   ....[0]....
.L_18:
        /*0068*/ 	.word	0x00000160


	//----- nvinfo : EIATTR_CBANK_PARAM_SIZE
	.align		4
.L_19:
        /*006c*/ 	.byte	0x03, 0x19
        /*006e*/ 	.short	0x0018


	//----- nvinfo : EIATTR_PARAM_CBANK
	.align		4
        /*0070*/ 	.byte	0x04, 0x0a
        /*0072*/ 	.short	(.L_21 - .L_20)
	.align		4
.L_20:
        /*0074*/ 	.word	index@(.nv.constant0._Z17rgba_to_greyscaleP6uchar4Phii)
        /*0078*/ 	.short	0x0380
        /*007a*/ 	.short	0x0018


	//----- nvinfo : EIATTR_SW_WAR
	.align		4
.L_21:
        /*007c*/ 	.byte	0x04, 0x36
        /*007e*/ 	.short	(.L_23 - .L_22)
.L_22:
        /*0080*/ 	.word	0x00000008
.L_23:


//--------------------- .nv.callgraph             --------------------------
	.section	.nv.callgraph,"",@"SHT_CUDA_CALLGRAPH"
	.align	4
	.sectionentsize	8
	.align		4
        /*0000*/ 	.word	0x00000000
	.align		4
        /*0004*/ 	.word	0xffffffff
	.align		4
        /*0008*/ 	.word	0x00000000
	.align		4
        /*000c*/ 	.word	0xfffffffe
	.align		4
        /*0010*/ 	.word	0x00000000
	.align		4
        /*0014*/ 	.word	0xfffffffd
	.align		4
        /*0018*/ 	.word	0x00000000
	.align		4
        /*001c*/ 	.word	0xfffffffc


//--------------------- .text._Z17rgba_to_greyscaleP6uchar4Phii --------------------------
	.section	.text._Z17rgba_to_greyscaleP6uchar4Phii,"ax",@progbits
	.align	128
        .global         _Z17rgba_to_greyscaleP6uchar4Phii
        .type           _Z17rgba_to_greyscaleP6uchar4Phii,@function
        .size           _Z17rgba_to_greyscaleP6uchar4Phii,(.L_x_1 - _Z17rgba_to_greyscaleP6uchar4Phii)
        .other          _Z17rgba_to_greyscaleP6uchar4Phii,@"STO_CUDA_ENTRY STV_DEFAULT"
_Z17rgba_to_greyscaleP6uchar4Phii:
.text._Z17rgba_to_greyscaleP6uchar4Phii:
[----:B------:R-:W-:Y:S01]  /*0000*/  LDC R1, c[0x0][0x37c] ;  /* 0x0000df00ff017b82 */ /* 0x000fe20000000800 */
[----:B------:R-:W0:Y:S07]  /*0010*/  S2R R5, SR_TID.X ;  /* 0x0000000000057919 */ /* 0x000e2e0000002100 */
[----:B------:R-:W1:Y:S01]  /*0020*/  LDC.64 R2, c[0x0][0x380] ;  /* 0x0000e000ff027b82 */ /* 0x000e620000000a00 */
[----:B------:R-:W2:Y:S01]  /*0030*/  LDCU.64 UR4, c[0x0][0x358] ;  /* 0x00006b00ff0477ac */ /* 0x000ea20008000a00 */
[----:B------:R-:W0:Y:S01]  /*0040*/  S2R R0, SR_CTAID.X ;  /* 0x0000000000007919 */ /* 0x000e220000002500 */
[----:B------:R-:W3:Y:S01]  /*0050*/  LDCU.64 UR6, c[0x0][0x388] ;  /* 0x00007100ff0677ac */ /* 0x000ee20008000a00 */
[----:B0-----:R-:W-:-:S04]  /*0060*/  IMAD R5, R5, 0x168, R0 ;  /* 0x0000016805057824 */ /* 0x001fc800078e0200 */
[----:B-1----:R-:W-:-:S06]  /*0070*/  IMAD.WIDE.U32 R2, R5, 0x4, R2 ;  /* 0x0000000405027825 */ /* 0x002fcc00078e0002 */
[----:B--2---:R-:W2:Y:S02]  /*0080*/  LDG.E R2, desc[UR4][R2.64] ;  /* 0x0000000402027981 */ /* 0x004ea4000c1e1900 */
[C---:B--2---:R-:W-:Y:S02]  /*0090*/  PRMT R4, R2.reuse, 0x7771, RZ ;  /* 0x0000777102047816 */ /* 0x044fe400000000ff */
[C---:B------:R-:W-:Y:S02]  /*00a0*/  PRMT R0, R2.reuse, 0x7770, RZ ;  /* 0x0000777002007816 */ /* 0x040fe400000000ff */
[----:B------:R-:W-:Y:S02]  /*00b0*/  I2FP.F32.U32 R6, R4 ;  /* 0x0000000400067245 */ /* 0x000fe40000201000 */
[----:B------:R-:W-:Y:S02]  /*00c0*/  PRMT R4, R2, 0x7772, RZ ;  /* 0x0000777202047816 */ /* 0x000fe400000000ff */
[----:B------:R-:W-:Y:S01]  /*00d0*/  I2FP.F32.U32 R0, R0 ;  /* 0x0000000000007245 */ /* 0x000fe20000201000 */
[----:B------:R-:W-:Y:S01]  /*00e0*/  FMUL R7, R6, 0.58700001239776611328 ;  /* 0x3f1645a206077820 */ /* 0x000fe20000400000 */
[----:B------:R-:W-:-:S02]  /*00f0*/  I2FP.F32.U32 R9, R4 ;  /* 0x0000000400097245 */ /* 0x000fc40000201000 */
[----:B---3--:R-:W-:Y:S01]  /*0100*/  IADD3 R2, P0, PT, R5, UR6, RZ ;  /* 0x0000000605027c10 */ /* 0x008fe2000ff1e0ff */
[----:B------:R-:W-:-:S04]  /*0110*/  FFMA R0, R0, 0.29899999499320983887, R7 ;  /* 0x3e99168700007823 */ /* 0x000fc80000000007 */
[----:B------:R-:W-:Y:S01]  /*0120*/  FFMA R0, R9, 0.11400000005960464478, R0 ;  /* 0x3de978d509007823 */ /* 0x000fe20000000000 */
[----:B------:R-:W-:-:S03]  /*0130*/  IMAD.X R3, RZ, RZ, UR7, P0 ;  /* 0x00000007ff037e24 */ /* 0x000fc600080e06ff */
[----:B------:R-:W0:Y:S02]  /*0140*/  F2I.U32.TRUNC.NTZ R7, R0 ;  /* 0x0000000000077305 */ /* 0x000e24000020f000 */
[----:B0-----:R-:W-:Y:S01]  /*0150*/  STG.E.U8 desc[UR4][R2.64], R7 ;  /* 0x0000000702007986 */ /* 0x001fe2000c101104 */
[----:B------:R-:W-:Y:S05]  /*0160*/  EXIT ;  /* 0x000000000000794d */ /* 0x000fea0003800000 */
.L_x_0:
[----:B------:R-:W-:-:S00]  /*0170*/  BRA `(.L_x_0) ;  /* 0xfffffffc00fc7947 */ /* 0x000fc0000383ffff */
[----:B------:R-:W-:-:S00]  /*0180*/  NOP ;  /* 0x0000000000007918 */ /* 0x000fc00000000000 */
[----:B------:R-:W-:-:S00]  /*0190*/  NOP ;  /* 0x0000000000007918 */ /* 0x000fc00000000000 */
[----:B------:R-:W-:-:S00]  /*01a0*/  NOP ;  /* 0x0000000000007918 */ /* 0x000fc00000000000 */
[----:B------:R-:W-:-:S00]  /*01b0*/  NOP ;  /* 0x0000000000007918 */ /* 0x000fc00000000000 */
[----:B------:R-:W-:-:S00]  /*01c0*/  NOP ;  /* 0x0000000000007918 */ /* 0x000fc00000000000 */
[----:B------:R-:W-:-:S00]  /*01d0*/  NOP ;  /* 0x0000000000007918 */ /* 0x000fc00000000000 */
[----:B------:R-:W-:-:S00]  /*01e0*/  NOP ;  /* 0x0000000000007918 */ /* 0x000fc00000000000 */
[----:B------:R-:W-:-:S00]  /*01f0*/  NOP ;  /* 0x0000000000007918 */ /* 0x000fc00000000000 */
.L_x_1:


//--------------------- .nv.shared.reserved.0     --------------------------
	.section	.nv.shared.reserved.0,"aw",@nobits
	.weak		__nv_reservedSMEM_offset_0_alias
	.size		__nv_reservedSMEM_offset_0_alias, 0, 64
	.other		__nv_reservedSMEM_offset_0_alias,@"STO_CUDA_RESERVED_SHARED STV_DEFAULT"
__nv_reservedSMEM_offset_0_alias:
	.zero		0
	.zero		64


//--------------------- .nv.constant0._Z17rgba_to_greyscaleP6uchar4Phii --------------------------
	.section	.nv.constant0._Z17rgba_to_greyscaleP6uchar4Phii,"a",@progbits
	.sectionflags	@""
	.align	4
.nv.constant0._Z17rgba_to_greyscaleP6uchar4Phii:
	.zero		920


//--------------------- SYMBOLS --------------------------

	.type		.nv.reservedSmem.offset0,@object
	.size		.nv.reservedSmem.offset0,0x4
